	.headerflags	@"EF_CUDA_TEXMODE_UNIFIED EF_CUDA_64BIT_ADDRESS EF_CUDA_ACCELERATORS EF_CUDA_SM90 EF_CUDA_VIRTUAL_SM(EF_CUDA_SM90)"
	.elftype	@"ET_EXEC"


//--------------------- .nv.info                  --------------------------
	.section	.nv.info,"",@"SHT_CUDA_INFO"
	.align	4


	//----- nvinfo : EIATTR_REGCOUNT
	.align		4
        /*0000*/ 	.byte	0x04, 0x2f
        /*0002*/ 	.short	(.L_1 - .L_0)
	.align		4
.L_0:
        /*0004*/ 	.word	index@(triton_poi_fused_max_pool2d_with_indices_1)
        /*0008*/ 	.word	0x00000013


	//----- nvinfo : EIATTR_MIN_STACK_SIZE
	.align		4
.L_1:
        /*000c*/ 	.byte	0x04, 0x12
        /*000e*/ 	.short	(.L_3 - .L_2)
	.align		4
.L_2:
        /*0010*/ 	.word	index@(triton_poi_fused_max_pool2d_with_indices_1)
        /*0014*/ 	.word	0x00000000


	//----- nvinfo : EIATTR_FRAME_SIZE
	.align		4
.L_3:
        /*0018*/ 	.byte	0x04, 0x11
        /*001a*/ 	.short	(.L_5 - .L_4)
	.align		4
.L_4:
        /*001c*/ 	.word	index@(triton_poi_fused_max_pool2d_with_indices_1)
        /*0020*/ 	.word	0x00000000


	//----- nvinfo : EIATTR_MIN_STACK_SIZE
	.align		4
.L_5:
        /*0024*/ 	.byte	0x04, 0x12
        /*0026*/ 	.short	(.L_7 - .L_6)
	.align		4
.L_6:
        /*0028*/ 	.word	index@(triton_poi_fused_max_pool2d_with_indices_1)
        /*002c*/ 	.word	0x00000000
.L_7:


//--------------------- .nv.info.triton_poi_fused_max_pool2d_with_indices_1 --------------------------
	.section	.nv.info.triton_poi_fused_max_pool2d_with_indices_1,"",@"SHT_CUDA_INFO"
	.sectionflags	@""
	.align	4


	//----- nvinfo : EIATTR_CUDA_API_VERSION
	.align		4
        /*0000*/ 	.byte	0x04, 0x37
        /*0002*/ 	.short	(.L_9 - .L_8)
.L_8:
        /*0004*/ 	.word	0x0000007c


	//----- nvinfo : EIATTR_KPARAM_INFO
	.align		4
.L_9:
        /*0008*/ 	.byte	0x04, 0x17
        /*000a*/ 	.short	(.L_11 - .L_10)
.L_10:
        /*000c*/ 	.word	0x00000000
        /*0010*/ 	.short	0x0003
        /*0012*/ 	.short	0x0018
        /*0014*/ 	.byte	0x00, 0xf0, 0x11, 0x00


	//----- nvinfo : EIATTR_KPARAM_INFO
	.align		4
.L_11:
        /*0018*/ 	.byte	0x04, 0x17
        /*001a*/ 	.short	(.L_13 - .L_12)
.L_12:
        /*001c*/ 	.word	0x00000000
        /*0020*/ 	.short	0x0002
        /*0022*/ 	.short	0x0010
        /*0024*/ 	.byte	0x00, 0xf4, 0x21, 0x00


	//----- nvinfo : EIATTR_KPARAM_INFO
	.align		4
.L_13:
        /*0028*/ 	.byte	0x04, 0x17
        /*002a*/ 	.short	(.L_15 - .L_14)
.L_14:
        /*002c*/ 	.word	0x00000000
        /*0030*/ 	.short	0x0001
        /*0032*/ 	.short	0x0008
        /*0034*/ 	.byte	0x00, 0xf4, 0x21, 0x00


	//----- nvinfo : EIATTR_KPARAM_INFO
	.align		4
.L_15:
        /*0038*/ 	.byte	0x04, 0x17
        /*003a*/ 	.short	(.L_17 - .L_16)
.L_16:
        /*003c*/ 	.word	0x00000000
        /*0040*/ 	.short	0x0000
        /*0042*/ 	.short	0x0000
        /*0044*/ 	.byte	0x00, 0xf4, 0x21, 0x00


	//----- nvinfo : EIATTR_SPARSE_MMA_MASK
	.align		4
.L_17:
        /*0048*/ 	.byte	0x03, 0x50
        /*004a*/ 	.short	0x0000


	//----- nvinfo : EIATTR_MAXREG_COUNT
	.align		4
        /*004c*/ 	.byte	0x03, 0x1b
        /*004e*/ 	.short	0x00ff


	//----- nvinfo : EIATTR_EXIT_INSTR_OFFSETS
	.align		4
        /*0050*/ 	.byte	0x04, 0x1c
        /*0052*/ 	.short	(.L_19 - .L_18)


	//   ....[0]....
.L_18:
        /*0054*/ 	.word	0x00000440


	//   ....[1]....
        /*0058*/ 	.word	0x00000460


	//----- nvinfo : EIATTR_REQNTID
	.align		4
.L_19:
        /*005c*/ 	.byte	0x04, 0x10
        /*005e*/ 	.short	(.L_21 - .L_20)
.L_20:
        /*0060*/ 	.word	0x00000080
        /*0064*/ 	.word	0x00000001
        /*0068*/ 	.word	0x00000001


	//----- nvinfo : EIATTR_CBANK_PARAM_SIZE
	.align		4
.L_21:
        /*006c*/ 	.byte	0x03, 0x19
        /*006e*/ 	.short	0x001c


	//----- nvinfo : EIATTR_PARAM_CBANK
	.align		4
        /*0070*/ 	.byte	0x04, 0x0a
        /*0072*/ 	.short	(.L_23 - .L_22)
	.align		4
.L_22:
        /*0074*/ 	.word	index@(.nv.constant0.triton_poi_fused_max_pool2d_with_indices_1)
        /*0078*/ 	.short	0x0210
        /*007a*/ 	.short	0x001c


	//----- nvinfo : EIATTR_SW_WAR
	.align		4
.L_23:
        /*007c*/ 	.byte	0x04, 0x36
        /*007e*/ 	.short	(.L_25 - .L_24)
.L_24:
        /*0080*/ 	.word	0x00000008
.L_25:


//--------------------- .nv.callgraph             --------------------------
	.section	.nv.callgraph,"",@"SHT_CUDA_CALLGRAPH"
	.align	4
	.sectionentsize	8
	.align		4
        /*0000*/ 	.word	0x00000000
	.align		4
        /*0004*/ 	.word	0xffffffff
	.align		4
        /*0008*/ 	.word	0x00000000
	.align		4
        /*000c*/ 	.word	0xfffffffe
	.align		4
        /*0010*/ 	.word	0x00000000
	.align		4
        /*0014*/ 	.word	0xfffffffd
	.align		4
        /*0018*/ 	.word	0x00000000
	.align		4
        /*001c*/ 	.word	0xfffffffc


//--------------------- .text.triton_poi_fused_max_pool2d_with_indices_1 --------------------------
	.section	.text.triton_poi_fused_max_pool2d_with_indices_1,"ax",@progbits
	.align	128
        .global         triton_poi_fused_max_pool2d_with_indices_1
        .type           triton_poi_fused_max_pool2d_with_indices_1,@function
        .size           triton_poi_fused_max_pool2d_with_indices_1,(.L_x_1 - triton_poi_fused_max_pool2d_with_indices_1)
        .other          triton_poi_fused_max_pool2d_with_indices_1,@"STO_CUDA_ENTRY STV_DEFAULT"
triton_poi_fused_max_pool2d_with_indices_1:
.text.triton_poi_fused_max_pool2d_with_indices_1:
[----:B------:R-:W0:Y:S02]  /*0000*/  LDC R1, c[0x0][0x28] ;  /* 0x00000a00ff017b82 */ /* 0x000e240000000800 */
[----:B------:R-:W1:Y:S01]  /*0010*/  S2R R7, SR_CTAID.X ;  /* 0x0000000000077919 */ /* 0x000e620000002500 */
[----:B------:R-:W2:Y:S01]  /*0020*/  LDC.64 R2, c[0x0][0x210] ;  /* 0x00008400ff027b82 */ /* 0x000ea20000000a00 */
[----:B------:R-:W-:Y:S02]  /*0030*/  CS2R R12, SRZ ;  /* 0x00000000000c7805 */ /* 0x000fe4000001ff00 */
[----:B------:R-:W-:Y:S01]  /*0040*/  CS2R R14, SRZ ;  /* 0x00000000000e7805 */ /* 0x000fe2000001ff00 */
[----:B------:R-:W3:Y:S01]  /*0050*/  S2R R4, SR_TID.X ;  /* 0x0000000000047919 */ /* 0x000ee20000002100 */
[----:B------:R-:W-:Y:S01]  /*0060*/  ULDC.64 UR4, c[0x0][0x208] ;  /* 0x0000820000047ab9 */ /* 0x000fe20000000a00 */
[----:B------:R-:W-:Y:S01]  /*0070*/  IMAD.MOV.U32 R10, RZ, RZ, RZ ;  /* 0x000000ffff0a7224 */ /* 0x000fe200078e00ff */
[----:B------:R-:W-:Y:S01]  /*0080*/  ULDC.64 UR6, c[0x0][0x220] ;  /* 0x0000880000067ab9 */ /* 0x000fe20000000a00 */
[----:B-1----:R-:W-:Y:S01]  /*0090*/  SHF.R.U32.HI R6, RZ, 0x17, R7 ;  /* 0x00000017ff067819 */ /* 0x002fe20000011607 */
[----:B------:R-:W-:-:S03]  /*00a0*/  IMAD.SHL.U32 R0, R7, 0x100, RZ ;  /* 0x0000010007007824 */ /* 0x000fc600078e00ff */
[----:B------:R-:W-:Y:S01]  /*00b0*/  SGXT.U32 R6, R6, 0x1 ;  /* 0x000000010606781a */ /* 0x000fe20000000000 */
[----:B---3--:R-:W-:Y:S02]  /*00c0*/  IMAD.SHL.U32 R4, R4, 0x2, RZ ;  /* 0x0000000204047824 */ /* 0x008fe400078e00ff */
[----:B------:R-:W-:-:S03]  /*00d0*/  VIADD R5, R0, 0x1 ;  /* 0x0000000100057836 */ /* 0x000fc60000000000 */
[----:B------:R-:W-:Y:S01]  /*00e0*/  LOP3.LUT R0, R4, 0xfe, RZ, 0xc0, !PT ;  /* 0x000000fe04007812 */ /* 0x000fe200078ec0ff */
[----:B------:R-:W-:-:S03]  /*00f0*/  IMAD.IADD R6, R5, 0x1, R6 ;  /* 0x0000000105067824 */ /* 0x000fc600078e0206 */
[----:B------:R-:W-:Y:S02]  /*0100*/  PRMT R0, R0, 0x6540, R7 ;  /* 0x0000654000007816 */ /* 0x000fe40000000007 */
[----:B------:R-:W-:Y:S02]  /*0110*/  LOP3.LUT R6, R6, 0x7fffff02, RZ, 0xc0, !PT ;  /* 0x7fffff0206067812 */ /* 0x000fe400078ec0ff */
[C---:B------:R-:W-:Y:S01]  /*0120*/  ISETP.GE.AND P0, PT, R0.reuse, 0x800, PT ;  /* 0x000008000000780c */ /* 0x040fe20003f06270 */
[----:B------:R-:W-:Y:S02]  /*0130*/  IMAD.SHL.U32 R7, R0, 0x4, RZ ;  /* 0x0000000400077824 */ /* 0x000fe400078e00ff */
[----:B------:R-:W-:-:S04]  /*0140*/  IMAD.IADD R6, R5, 0x1, -R6 ;  /* 0x0000000105067824 */ /* 0x000fc800078e0a06 */
[----:B------:R-:W-:-:S04]  /*0150*/  IMAD R11, R6, 0x2, R7 ;  /* 0x00000002060b7824 */ /* 0x000fc800078e0207 */
[----:B--2---:R-:W-:-:S04]  /*0160*/  IMAD.WIDE R4, R11, 0x4, R2 ;  /* 0x000000040b047825 */ /* 0x004fc800078e0202 */
[----:B------:R-:W-:Y:S01]  /*0170*/  VIADD R9, R11, 0x4 ;  /* 0x000000040b097836 */ /* 0x000fe20000000000 */
[----:B------:R-:W2:Y:S01]  /*0180*/  @!P0 LDG.E.EL R12, desc[UR4][R4.64] ;  /* 0x00000004040c8981 */ /* 0x000ea2000c2e1900 */
[----:B------:R-:W-:Y:S02]  /*0190*/  IMAD.MOV.U32 R16, RZ, RZ, RZ ;  /* 0x000000ffff107224 */ /* 0x000fe400078e00ff */
[--C-:B------:R-:W-:Y:S01]  /*01a0*/  IMAD.WIDE R6, R7, 0x4, R2.reuse ;  /* 0x0000000407067825 */ /* 0x100fe200078e0202 */
[----:B------:R1:W2:Y:S03]  /*01b0*/  @!P0 LDG.E.EL R15, desc[UR4][R4.64+0x4] ;  /* 0x00000404040f8981 */ /* 0x0002a6000c2e1900 */
[----:B------:R-:W-:Y:S01]  /*01c0*/  IMAD.WIDE R8, R9, 0x4, R2 ;  /* 0x0000000409087825 */ /* 0x000fe200078e0202 */
[----:B------:R-:W3:Y:S04]  /*01d0*/  @!P0 LDG.E.EL R10, desc[UR4][R6.64] ;  /* 0x00000004060a8981 */ /* 0x000ee8000c2e1900 */
[----:B------:R-:W3:Y:S04]  /*01e0*/  @!P0 LDG.E.EL R16, desc[UR4][R6.64+0x4] ;  /* 0x0000040406108981 */ /* 0x000ee8000c2e1900 */
[----:B------:R-:W4:Y:S04]  /*01f0*/  @!P0 LDG.E.EL R14, desc[UR4][R8.64] ;  /* 0x00000004080e8981 */ /* 0x000f28000c2e1900 */
[----:B------:R-:W5:Y:S01]  /*0200*/  @!P0 LDG.E.EL R13, desc[UR4][R6.64+0x10] ;  /* 0x00001004060d8981 */ /* 0x000f62000c2e1900 */
[----:B------:R-:W-:Y:S01]  /*0210*/  VIADD R11, R11, 0x5 ;  /* 0x000000050b0b7836 */ /* 0x000fe20000000000 */
[----:B-1----:R-:W-:-:S03]  /*0220*/  CS2R R4, SRZ ;  /* 0x0000000000047805 */ /* 0x002fc6000001ff00 */
[----:B------:R-:W-:-:S03]  /*0230*/  IMAD.WIDE R2, R11, 0x4, R2 ;  /* 0x000000040b027825 */ /* 0x000fc600078e0202 */
[----:B------:R-:W5:Y:S04]  /*0240*/  @!P0 LDG.E.EL R4, desc[UR4][R6.64+0x14] ;  /* 0x0000140406048981 */ /* 0x000f68000c2e1900 */
[----:B------:R1:W5:Y:S02]  /*0250*/  @!P0 LDG.E.EL R5, desc[UR4][R2.64] ;  /* 0x0000000402058981 */ /* 0x000364000c2e1900 */
[----:B-1----:R-:W1:Y:S02]  /*0260*/  LDC.64 R2, c[0x0][0x218] ;  /* 0x00008600ff027b82 */ /* 0x002e640000000a00 */
[----:B-1----:R-:W-:Y:S01]  /*0270*/  IMAD.WIDE R2, R0, 0x4, R2 ;  /* 0x0000000400027825 */ /* 0x002fe200078e0202 */
[C---:B--2---:R-:W-:Y:S02]  /*0280*/  FSETP.GT.AND P2, PT, R15.reuse, R12, PT ;  /* 0x0000000c0f00720b */ /* 0x044fe40003f44000 */
[----:B------:R-:W-:-:S02]  /*0290*/  FSETP.NAN.AND P3, PT, R15, R15, PT ;  /* 0x0000000f0f00720b */ /* 0x000fc40003f68000 */
[----:B------:R-:W-:Y:S02]  /*02a0*/  SEL R7, RZ, 0x1, !P2 ;  /* 0x00000001ff077807 */ /* 0x000fe40005000000 */
[C---:B---3--:R-:W-:Y:S02]  /*02b0*/  FSETP.GT.AND P1, PT, R16.reuse, R10, PT ;  /* 0x0000000a1000720b */ /* 0x048fe40003f24000 */
[----:B------:R-:W-:Y:S02]  /*02c0*/  FSETP.NAN.AND P6, PT, R16, R16, PT ;  /* 0x000000101000720b */ /* 0x000fe40003fc8000 */
[----:B----4-:R-:W-:-:S03]  /*02d0*/  FSETP.NAN.AND P5, PT, R14, R14, PT ;  /* 0x0000000e0e00720b */ /* 0x010fc60003fa8000 */
[----:B------:R-:W-:Y:S02]  /*02e0*/  @!P2 SEL R15, R15, R12, P3 ;  /* 0x0000000c0f0fa207 */ /* 0x000fe40001800000 */
[----:B-----5:R-:W-:Y:S02]  /*02f0*/  FSETP.NAN.AND P3, PT, R13, R13, PT ;  /* 0x0000000d0d00720b */ /* 0x020fe40003f68000 */
[----:B------:R-:W-:Y:S02]  /*0300*/  FSETP.GEU.AND P4, PT, R15, R14, PT ;  /* 0x0000000e0f00720b */ /* 0x000fe40003f8e000 */
[----:B------:R-:W-:Y:S02]  /*0310*/  SEL R6, RZ, 0x1, !P1 ;  /* 0x00000001ff067807 */ /* 0x000fe40004800000 */
[----:B------:R-:W-:Y:S02]  /*0320*/  @!P1 SEL R16, R16, R10, P6 ;  /* 0x0000000a10109207 */ /* 0x000fe40003000000 */
[----:B------:R-:W-:-:S02]  /*0330*/  FSETP.NAN.AND P6, PT, R4, R4, PT ;  /* 0x000000040400720b */ /* 0x000fc40003fc8000 */
[----:B------:R-:W-:Y:S02]  /*0340*/  @!P5 SEL R14, R14, R15, !P4 ;  /* 0x0000000f0e0ed207 */ /* 0x000fe40006000000 */
[----:B------:R-:W-:Y:S02]  /*0350*/  FSETP.GEU.AND P5, PT, R16, R13, PT ;  /* 0x0000000d1000720b */ /* 0x000fe40003fae000 */
[-C--:B------:R-:W-:Y:S02]  /*0360*/  FSETP.GEU.AND P2, PT, R14, R5.reuse, PT ;  /* 0x000000050e00720b */ /* 0x080fe40003f4e000 */
[----:B------:R-:W-:Y:S02]  /*0370*/  @!P3 SEL R13, R13, R16, !P5 ;  /* 0x000000100d0db207 */ /* 0x000fe40006800000 */
[----:B------:R-:W-:Y:S02]  /*0380*/  FSETP.NAN.AND P3, PT, R5, R5, PT ;  /* 0x000000050500720b */ /* 0x000fe40003f68000 */
[----:B------:R-:W-:-:S02]  /*0390*/  FSETP.GEU.AND P1, PT, R13, R4, PT ;  /* 0x000000040d00720b */ /* 0x000fc40003f2e000 */
[----:B------:R-:W-:Y:S02]  /*03a0*/  SEL R8, R6, 0x2, P5 ;  /* 0x0000000206087807 */ /* 0x000fe40002800000 */
[----:B------:R-:W-:Y:S02]  /*03b0*/  SEL R7, R7, 0x2, P4 ;  /* 0x0000000207077807 */ /* 0x000fe40002000000 */
[----:B------:R-:W-:Y:S02]  /*03c0*/  SEL R8, R8, 0x3, P1 ;  /* 0x0000000308087807 */ /* 0x000fe40000800000 */
[----:B------:R-:W-:Y:S02]  /*03d0*/  SEL R7, R7, 0x3, P2 ;  /* 0x0000000307077807 */ /* 0x000fe40001000000 */
[----:B------:R-:W-:Y:S02]  /*03e0*/  @!P6 SEL R4, R4, R13, !P1 ;  /* 0x0000000d0404e207 */ /* 0x000fe40004800000 */
[----:B------:R-:W-:Y:S01]  /*03f0*/  @!P3 SEL R5, R5, R14, !P2 ;  /* 0x0000000e0505b207 */ /* 0x000fe20005000000 */
[----:B------:R-:W-:Y:S01]  /*0400*/  IMAD R9, R7, 0x100, R8 ;  /* 0x0000010007097824 */ /* 0x000fe200078e0208 */
[----:B------:R-:W-:-:S03]  /*0410*/  IADD3 R6, P3, R0, UR6, RZ ;  /* 0x0000000600067c10 */ /* 0x000fc6000ff7e0ff */
[----:B------:R1:W-:Y:S01]  /*0420*/  @!P0 STG.E.64 desc[UR4][R2.64], R4 ;  /* 0x0000000402008986 */ /* 0x0003e2000c101b04 */
[----:B------:R-:W-:Y:S01]  /*0430*/  LEA.HI.X.SX32 R7, R0, UR7, 0x1, P3 ;  /* 0x0000000700077c11 */ /* 0x000fe200098f0eff */
[----:B------:R-:W-:Y:S08]  /*0440*/  @P0 EXIT ;  /* 0x000000000000094d */ /* 0x000ff00003800000 */
[----:B------:R-:W-:Y:S01]  /*0450*/  STG.E.U16 desc[UR4][R6.64], R9 ;  /* 0x0000000906007986 */ /* 0x000fe2000c101504 */
[----:B------:R-:W-:Y:S05]  /*0460*/  EXIT ;  /* 0x000000000000794d */ /* 0x000fea0003800000 */
.L_x_0:
[----:B------:R-:W-:-:S00]  /*0470*/  BRA `(.L_x_0) ;  /* 0xfffffffc00fc7947 */ /* 0x000fc0000383ffff */
[----:B------:R-:W-:-:S00]  /*0480*/  NOP ;  /* 0x0000000000007918 */ /* 0x000fc00000000000 */
[----:B------:R-:W-:-:S00]  /*0490*/  NOP ;  /* 0x0000000000007918 */ /* 0x000fc00000000000 */
[----:B------:R-:W-:-:S00]  /*04a0*/  NOP ;  /* 0x0000000000007918 */ /* 0x000fc00000000000 */
[----:B------:R-:W-:-:S00]  /*04b0*/  NOP ;  /* 0x0000000000007918 */ /* 0x000fc00000000000 */
[----:B------:R-:W-:-:S00]  /*04c0*/  NOP ;  /* 0x0000000000007918 */ /* 0x000fc00000000000 */
[----:B------:R-:W-:-:S00]  /*04d0*/  NOP ;  /* 0x0000000000007918 */ /* 0x000fc00000000000 */
[----:B------:R-:W-:-:S00]  /*04e0*/  NOP ;  /* 0x0000000000007918 */ /* 0x000fc00000000000 */
[----:B------:R-:W-:-:S00]  /*04f0*/  NOP ;  /* 0x0000000000007918 */ /* 0x000fc00000000000 */
.L_x_1:


//--------------------- .nv.constant0.triton_poi_fused_max_pool2d_with_indices_1 --------------------------
	.section	.nv.constant0.triton_poi_fused_max_pool2d_with_indices_1,"a",@progbits
	.sectionflags	@""
	.align	4
.nv.constant0.triton_poi_fused_max_pool2d_with_indices_1:
	.zero		556
